	.headerflags	@"EF_CUDA_TEXMODE_UNIFIED EF_CUDA_64BIT_ADDRESS EF_CUDA_ACCELERATORS EF_CUDA_SM90 EF_CUDA_VIRTUAL_SM(EF_CUDA_SM90)"
	.elftype	@"ET_EXEC"


//--------------------- .nv.info                  --------------------------
	.section	.nv.info,"",@"SHT_CUDA_INFO"
	.align	4


	//----- nvinfo : EIATTR_REGCOUNT
	.align		4
        /*0000*/ 	.byte	0x04, 0x2f
        /*0002*/ 	.short	(.L_1 - .L_0)
	.align		4
.L_0:
        /*0004*/ 	.word	index@(triton_poi_fused_convolution_17)
        /*0008*/ 	.word	0x00000012


	//----- nvinfo : EIATTR_MIN_STACK_SIZE
	.align		4
.L_1:
        /*000c*/ 	.byte	0x04, 0x12
        /*000e*/ 	.short	(.L_3 - .L_2)
	.align		4
.L_2:
        /*0010*/ 	.word	index@(triton_poi_fused_convolution_17)
        /*0014*/ 	.word	0x00000000


	//----- nvinfo : EIATTR_FRAME_SIZE
	.align		4
.L_3:
        /*0018*/ 	.byte	0x04, 0x11
        /*001a*/ 	.short	(.L_5 - .L_4)
	.align		4
.L_4:
        /*001c*/ 	.word	index@(triton_poi_fused_convolution_17)
        /*0020*/ 	.word	0x00000000


	//----- nvinfo : EIATTR_MIN_STACK_SIZE
	.align		4
.L_5:
        /*0024*/ 	.byte	0x04, 0x12
        /*0026*/ 	.short	(.L_7 - .L_6)
	.align		4
.L_6:
        /*0028*/ 	.word	index@(triton_poi_fused_convolution_17)
        /*002c*/ 	.word	0x00000000
.L_7:


//--------------------- .nv.info.triton_poi_fused_convolution_17 --------------------------
	.section	.nv.info.triton_poi_fused_convolution_17,"",@"SHT_CUDA_INFO"
	.sectionflags	@""
	.align	4


	//----- nvinfo : EIATTR_CUDA_API_VERSION
	.align		4
        /*0000*/ 	.byte	0x04, 0x37
        /*0002*/ 	.short	(.L_9 - .L_8)
.L_8:
        /*0004*/ 	.word	0x0000007c


	//----- nvinfo : EIATTR_KPARAM_INFO
	.align		4
.L_9:
        /*0008*/ 	.byte	0x04, 0x17
        /*000a*/ 	.short	(.L_11 - .L_10)
.L_10:
        /*000c*/ 	.word	0x00000000
        /*0010*/ 	.short	0x0002
        /*0012*/ 	.short	0x0010
        /*0014*/ 	.byte	0x00, 0xf0, 0x11, 0x00


	//----- nvinfo : EIATTR_KPARAM_INFO
	.align		4
.L_11:
        /*0018*/ 	.byte	0x04, 0x17
        /*001a*/ 	.short	(.L_13 - .L_12)
.L_12:
        /*001c*/ 	.word	0x00000000
        /*0020*/ 	.short	0x0001
        /*0022*/ 	.short	0x0008
        /*0024*/ 	.byte	0x00, 0xf4, 0x21, 0x00


	//----- nvinfo : EIATTR_KPARAM_INFO
	.align		4
.L_13:
        /*0028*/ 	.byte	0x04, 0x17
        /*002a*/ 	.short	(.L_15 - .L_14)
.L_14:
        /*002c*/ 	.word	0x00000000
        /*0030*/ 	.short	0x0000
        /*0032*/ 	.short	0x0000
        /*0034*/ 	.byte	0x00, 0xf4, 0x21, 0x00


	//----- nvinfo : EIATTR_SPARSE_MMA_MASK
	.align		4
.L_15:
        /*0038*/ 	.byte	0x03, 0x50
        /*003a*/ 	.short	0x0000


	//----- nvinfo : EIATTR_MAXREG_COUNT
	.align		4
        /*003c*/ 	.byte	0x03, 0x1b
        /*003e*/ 	.short	0x00ff


	//----- nvinfo : EIATTR_EXIT_INSTR_OFFSETS
	.align		4
        /*0040*/ 	.byte	0x04, 0x1c
        /*0042*/ 	.short	(.L_17 - .L_16)


	//   ....[0]....
.L_16:
        /*0044*/ 	.word	0x00000260


	//----- nvinfo : EIATTR_REQNTID
	.align		4
.L_17:
        /*0048*/ 	.byte	0x04, 0x10
        /*004a*/ 	.short	(.L_19 - .L_18)
.L_18:
        /*004c*/ 	.word	0x00000080
        /*0050*/ 	.word	0x00000001
        /*0054*/ 	.word	0x00000001


	//----- nvinfo : EIATTR_CBANK_PARAM_SIZE
	.align		4
.L_19:
        /*0058*/ 	.byte	0x03, 0x19
        /*005a*/ 	.short	0x0014


	//----- nvinfo : EIATTR_PARAM_CBANK
	.align		4
        /*005c*/ 	.byte	0x04, 0x0a
        /*005e*/ 	.short	(.L_21 - .L_20)
	.align		4
.L_20:
        /*0060*/ 	.word	index@(.nv.constant0.triton_poi_fused_convolution_17)
        /*0064*/ 	.short	0x0210
        /*0066*/ 	.short	0x0014


	//----- nvinfo : EIATTR_SW_WAR
	.align		4
.L_21:
        /*0068*/ 	.byte	0x04, 0x36
        /*006a*/ 	.short	(.L_23 - .L_22)
.L_22:
        /*006c*/ 	.word	0x00000008
.L_23:


//--------------------- .nv.callgraph             --------------------------
	.section	.nv.callgraph,"",@"SHT_CUDA_CALLGRAPH"
	.align	4
	.sectionentsize	8
	.align		4
        /*0000*/ 	.word	0x00000000
	.align		4
        /*0004*/ 	.word	0xffffffff
	.align		4
        /*0008*/ 	.word	0x00000000
	.align		4
        /*000c*/ 	.word	0xfffffffe
	.align		4
        /*0010*/ 	.word	0x00000000
	.align		4
        /*0014*/ 	.word	0xfffffffd
	.align		4
        /*0018*/ 	.word	0x00000000
	.align		4
        /*001c*/ 	.word	0xfffffffc


//--------------------- .text.triton_poi_fused_convolution_17 --------------------------
	.section	.text.triton_poi_fused_convolution_17,"ax",@progbits
	.align	128
        .global         triton_poi_fused_convolution_17
        .type           triton_poi_fused_convolution_17,@function
        .size           triton_poi_fused_convolution_17,(.L_x_1 - triton_poi_fused_convolution_17)
        .other          triton_poi_fused_convolution_17,@"STO_CUDA_ENTRY STV_DEFAULT"
triton_poi_fused_convolution_17:
.text.triton_poi_fused_convolution_17:
[----:B------:R-:W-:Y:S01]  /*0000*/  LDC R1, c[0x0][0x28] ;  /* 0x00000a00ff017b82 */ /* 0x000fe20000000800 */
[----:B------:R-:W1:Y:S07]  /*0010*/  S2R R0, SR_TID.X ;  /* 0x0000000000007919 */ /* 0x000e6e0000002100 */
[----:B------:R-:W2:Y:S01]  /*0020*/  LDC.64 R2, c[0x0][0x218] ;  /* 0x00008600ff027b82 */ /* 0x000ea20000000a00 */
[----:B------:R-:W-:Y:S01]  /*0030*/  ULDC.64 UR4, c[0x0][0x208] ;  /* 0x0000820000047ab9 */ /* 0x000fe20000000a00 */
[----:B------:R-:W3:Y:S06]  /*0040*/  S2R R5, SR_CTAID.X ;  /* 0x0000000000057919 */ /* 0x000eec0000002500 */
[----:B------:R-:W4:Y:S01]  /*0050*/  LDC.64 R8, c[0x0][0x210] ;  /* 0x00008400ff087b82 */ /* 0x000f220000000a00 */
[----:B-1----:R-:W-:-:S02]  /*0060*/  SHF.L.U32 R0, R0, 0x2, RZ ;  /* 0x0000000200007819 */ /* 0x002fc400000006ff */
[----:B---3--:R-:W-:Y:S02]  /*0070*/  SHF.R.S32.HI R4, RZ, 0x15, R5 ;  /* 0x00000015ff047819 */ /* 0x008fe40000011405 */
[----:B------:R-:W-:Y:S02]  /*0080*/  LOP3.LUT R0, R0, 0x1fc, RZ, 0xc0, !PT ;  /* 0x000001fc00007812 */ /* 0x000fe400078ec0ff */
[----:B------:R-:W-:Y:S02]  /*0090*/  SGXT R4, R4, 0x1 ;  /* 0x000000010404781a */ /* 0x000fe40000000200 */
[----:B------:R-:W-:-:S04]  /*00a0*/  LEA R5, R5, R0, 0xa ;  /* 0x0000000005057211 */ /* 0x000fc800078e50ff */
[----:B------:R-:W-:Y:S01]  /*00b0*/  LEA.HI R4, R4, R5, RZ, 0xc ;  /* 0x0000000504047211 */ /* 0x000fe200078f60ff */
[----:B----4-:R-:W-:-:S04]  /*00c0*/  IMAD.WIDE R8, R5, 0x4, R8 ;  /* 0x0000000405087825 */ /* 0x010fc800078e0208 */
[----:B------:R-:W-:Y:S01]  /*00d0*/  VIADD R0, R4, 0x200 ;  /* 0x0000020004007836 */ /* 0x000fe20000000000 */
[----:B------:R-:W-:-:S04]  /*00e0*/  SHF.R.S32.HI R4, RZ, 0xc, R4 ;  /* 0x0000000cff047819 */ /* 0x000fc80000011404 */
[----:B------:R-:W-:Y:S02]  /*00f0*/  SHF.R.S32.HI R0, RZ, 0xc, R0 ;  /* 0x0000000cff007819 */ /* 0x000fe40000011400 */
[----:B------:R-:W-:Y:S02]  /*0100*/  LEA.HI R6, R4, R4, RZ, 0x5 ;  /* 0x0000000404067211 */ /* 0x000fe400078f28ff */
[----:B------:R-:W-:Y:S02]  /*0110*/  LEA.HI R10, R0, R0, RZ, 0x5 ;  /* 0x00000000000a7211 */ /* 0x000fe400078f28ff */
[----:B------:R-:W-:Y:S02]  /*0120*/  LOP3.LUT R7, R6, 0xffffffe0, RZ, 0xc0, !PT ;  /* 0xffffffe006077812 */ /* 0x000fe400078ec0ff */
[----:B------:R-:W-:Y:S02]  /*0130*/  LOP3.LUT R11, R10, 0xffffffe0, RZ, 0xc0, !PT ;  /* 0xffffffe00a0b7812 */ /* 0x000fe400078ec0ff */
[----:B------:R-:W-:-:S03]  /*0140*/  IADD3 R7, R4, -R7, RZ ;  /* 0x8000000704077210 */ /* 0x000fc60007ffe0ff */
[----:B------:R-:W-:Y:S02]  /*0150*/  IMAD.IADD R13, R0, 0x1, -R11 ;  /* 0x00000001000d7824 */ /* 0x000fe400078e0a0b */
[--C-:B--2---:R-:W-:Y:S02]  /*0160*/  IMAD.WIDE R10, R7, 0x4, R2.reuse ;  /* 0x00000004070a7825 */ /* 0x104fe400078e0202 */
[----:B------:R-:W2:Y:S02]  /*0170*/  LDG.E.128 R4, desc[UR4][R8.64] ;  /* 0x0000000408047981 */ /* 0x000ea4000c1e1d00 */
[----:B------:R-:W-:Y:S02]  /*0180*/  IMAD.WIDE R2, R13, 0x4, R2 ;  /* 0x000000040d027825 */ /* 0x000fe400078e0202 */
[----:B------:R-:W2:Y:S04]  /*0190*/  LDG.E.EL R10, desc[UR4][R10.64] ;  /* 0x000000040a0a7981 */ /* 0x000ea8000c2e1900 */
[----:B------:R-:W3:Y:S04]  /*01a0*/  LDG.E.EL R2, desc[UR4][R2.64] ;  /* 0x0000000402027981 */ /* 0x000ee8000c2e1900 */
[----:B------:R-:W3:Y:S01]  /*01b0*/  LDG.E.128 R12, desc[UR4][R8.64+0x800] ;  /* 0x00080004080c7981 */ /* 0x000ee2000c1e1d00 */
[--C-:B--2---:R-:W-:Y:S01]  /*01c0*/  FADD R4, R4, R10.reuse ;  /* 0x0000000a04047221 */ /* 0x104fe20000000000 */
[--C-:B------:R-:W-:Y:S01]  /*01d0*/  FADD R5, R5, R10.reuse ;  /* 0x0000000a05057221 */ /* 0x100fe20000000000 */
[--C-:B------:R-:W-:Y:S01]  /*01e0*/  FADD R6, R6, R10.reuse ;  /* 0x0000000a06067221 */ /* 0x100fe20000000000 */
[----:B------:R-:W-:Y:S01]  /*01f0*/  FADD R7, R7, R10 ;  /* 0x0000000a07077221 */ /* 0x000fe20000000000 */
[--C-:B---3--:R-:W-:Y:S01]  /*0200*/  FADD R12, R12, R2.reuse ;  /* 0x000000020c0c7221 */ /* 0x108fe20000000000 */
[--C-:B------:R-:W-:Y:S01]  /*0210*/  FADD R13, R13, R2.reuse ;  /* 0x000000020d0d7221 */ /* 0x100fe20000000000 */
[--C-:B------:R-:W-:Y:S01]  /*0220*/  FADD R14, R14, R2.reuse ;  /* 0x000000020e0e7221 */ /* 0x100fe20000000000 */
[----:B------:R-:W-:Y:S01]  /*0230*/  FADD R15, R15, R2 ;  /* 0x000000020f0f7221 */ /* 0x000fe20000000000 */
[----:B------:R-:W-:Y:S04]  /*0240*/  STG.E.128 desc[UR4][R8.64], R4 ;  /* 0x0000000408007986 */ /* 0x000fe8000c101d04 */
[----:B------:R-:W-:Y:S01]  /*0250*/  STG.E.128 desc[UR4][R8.64+0x800], R12 ;  /* 0x0008000c08007986 */ /* 0x000fe2000c101d04 */
[----:B------:R-:W-:Y:S05]  /*0260*/  EXIT ;  /* 0x000000000000794d */ /* 0x000fea0003800000 */
.L_x_0:
[----:B------:R-:W-:-:S00]  /*0270*/  BRA `(.L_x_0) ;  /* 0xfffffffc00fc7947 */ /* 0x000fc0000383ffff */
[----:B------:R-:W-:-:S00]  /*0280*/  NOP ;  /* 0x0000000000007918 */ /* 0x000fc00000000000 */
[----:B------:R-:W-:-:S00]  /*0290*/  NOP ;  /* 0x0000000000007918 */ /* 0x000fc00000000000 */
[----:B------:R-:W-:-:S00]  /*02a0*/  NOP ;  /* 0x0000000000007918 */ /* 0x000fc00000000000 */
[----:B------:R-:W-:-:S00]  /*02b0*/  NOP ;  /* 0x0000000000007918 */ /* 0x000fc00000000000 */
[----:B------:R-:W-:-:S00]  /*02c0*/  NOP ;  /* 0x0000000000007918 */ /* 0x000fc00000000000 */
[----:B------:R-:W-:-:S00]  /*02d0*/  NOP ;  /* 0x0000000000007918 */ /* 0x000fc00000000000 */
[----:B------:R-:W-:-:S00]  /*02e0*/  NOP ;  /* 0x0000000000007918 */ /* 0x000fc00000000000 */
[----:B------:R-:W-:-:S00]  /*02f0*/  NOP ;  /* 0x0000000000007918 */ /* 0x000fc00000000000 */
.L_x_1:


//--------------------- .nv.constant0.triton_poi_fused_convolution_17 --------------------------
	.section	.nv.constant0.triton_poi_fused_convolution_17,"a",@progbits
	.sectionflags	@""
	.align	4
.nv.constant0.triton_poi_fused_convolution_17:
	.zero		548
